	.headerflags	@"EF_CUDA_TEXMODE_UNIFIED EF_CUDA_64BIT_ADDRESS EF_CUDA_ACCELERATORS EF_CUDA_SM90 EF_CUDA_VIRTUAL_SM(EF_CUDA_SM90)"
	.elftype	@"ET_EXEC"


//--------------------- .nv.info                  --------------------------
	.section	.nv.info,"",@"SHT_CUDA_INFO"
	.align	4


	//----- nvinfo : EIATTR_REGCOUNT
	.align		4
        /*0000*/ 	.byte	0x04, 0x2f
        /*0002*/ 	.short	(.L_3 - .L_2)
	.align		4
.L_2:
        /*0004*/ 	.word	index@(triton_poi_fused__native_batch_norm_legit_no_training_relu_8)
        /*0008*/ 	.word	0x00000020


	//----- nvinfo : EIATTR_MIN_STACK_SIZE
	.align		4
.L_3:
        /*000c*/ 	.byte	0x04, 0x12
        /*000e*/ 	.short	(.L_5 - .L_4)
	.align		4
.L_4:
        /*0010*/ 	.word	index@(triton_poi_fused__native_batch_norm_legit_no_training_relu_8)
        /*0014*/ 	.word	0x00000000


	//----- nvinfo : EIATTR_FRAME_SIZE
	.align		4
.L_5:
        /*0018*/ 	.byte	0x04, 0x11
        /*001a*/ 	.short	(.L_7 - .L_6)
	.align		4
.L_6:
        /*001c*/ 	.word	index@(triton_poi_fused__native_batch_norm_legit_no_training_relu_8)
        /*0020*/ 	.word	0x00000000


	//----- nvinfo : EIATTR_MIN_STACK_SIZE
	.align		4
.L_7:
        /*0024*/ 	.byte	0x04, 0x12
        /*0026*/ 	.short	(.L_9 - .L_8)
	.align		4
.L_8:
        /*0028*/ 	.word	index@(triton_poi_fused__native_batch_norm_legit_no_training_relu_8)
        /*002c*/ 	.word	0x00000000
.L_9:


//--------------------- .nv.info.triton_poi_fused__native_batch_norm_legit_no_training_relu_8 --------------------------
	.section	.nv.info.triton_poi_fused__native_batch_norm_legit_no_training_relu_8,"",@"SHT_CUDA_INFO"
	.sectionflags	@""
	.align	4


	//----- nvinfo : EIATTR_CUDA_API_VERSION
	.align		4
        /*0000*/ 	.byte	0x04, 0x37
        /*0002*/ 	.short	(.L_11 - .L_10)
.L_10:
        /*0004*/ 	.word	0x0000007c


	//----- nvinfo : EIATTR_KPARAM_INFO
	.align		4
.L_11:
        /*0008*/ 	.byte	0x04, 0x17
        /*000a*/ 	.short	(.L_13 - .L_12)
.L_12:
        /*000c*/ 	.word	0x00000000
        /*0010*/ 	.short	0x0007
        /*0012*/ 	.short	0x0034
        /*0014*/ 	.byte	0x00, 0xf0, 0x11, 0x00


	//----- nvinfo : EIATTR_KPARAM_INFO
	.align		4
.L_13:
        /*0018*/ 	.byte	0x04, 0x17
        /*001a*/ 	.short	(.L_15 - .L_14)
.L_14:
        /*001c*/ 	.word	0x00000000
        /*0020*/ 	.short	0x0006
        /*0022*/ 	.short	0x0030
        /*0024*/ 	.byte	0x00, 0xf0, 0x11, 0x00


	//----- nvinfo : EIATTR_KPARAM_INFO
	.align		4
.L_15:
        /*0028*/ 	.byte	0x04, 0x17
        /*002a*/ 	.short	(.L_17 - .L_16)
.L_16:
        /*002c*/ 	.word	0x00000000
        /*0030*/ 	.short	0x0005
        /*0032*/ 	.short	0x0028
        /*0034*/ 	.byte	0x00, 0xf4, 0x21, 0x00


	//----- nvinfo : EIATTR_KPARAM_INFO
	.align		4
.L_17:
        /*0038*/ 	.byte	0x04, 0x17
        /*003a*/ 	.short	(.L_19 - .L_18)
.L_18:
        /*003c*/ 	.word	0x00000000
        /*0040*/ 	.short	0x0004
        /*0042*/ 	.short	0x0020
        /*0044*/ 	.byte	0x00, 0xf4, 0x21, 0x00


	//----- nvinfo : EIATTR_KPARAM_INFO
	.align		4
.L_19:
        /*0048*/ 	.byte	0x04, 0x17
        /*004a*/ 	.short	(.L_21 - .L_20)
.L_20:
        /*004c*/ 	.word	0x00000000
        /*0050*/ 	.short	0x0003
        /*0052*/ 	.short	0x0018
        /*0054*/ 	.byte	0x00, 0xf4, 0x21, 0x00


	//----- nvinfo : EIATTR_KPARAM_INFO
	.align		4
.L_21:
        /*0058*/ 	.byte	0x04, 0x17
        /*005a*/ 	.short	(.L_23 - .L_22)
.L_22:
        /*005c*/ 	.word	0x00000000
        /*0060*/ 	.short	0x0002
        /*0062*/ 	.short	0x0010
        /*0064*/ 	.byte	0x00, 0xf4, 0x21, 0x00


	//----- nvinfo : EIATTR_KPARAM_INFO
	.align		4
.L_23:
        /*0068*/ 	.byte	0x04, 0x17
        /*006a*/ 	.short	(.L_25 - .L_24)
.L_24:
        /*006c*/ 	.word	0x00000000
        /*0070*/ 	.short	0x0001
        /*0072*/ 	.short	0x0008
        /*0074*/ 	.byte	0x00, 0xf4, 0x21, 0x00


	//----- nvinfo : EIATTR_KPARAM_INFO
	.align		4
.L_25:
        /*0078*/ 	.byte	0x04, 0x17
        /*007a*/ 	.short	(.L_27 - .L_26)
.L_26:
        /*007c*/ 	.word	0x00000000
        /*0080*/ 	.short	0x0000
        /*0082*/ 	.short	0x0000
        /*0084*/ 	.byte	0x00, 0xf4, 0x21, 0x00


	//----- nvinfo : EIATTR_SPARSE_MMA_MASK
	.align		4
.L_27:
        /*0088*/ 	.byte	0x03, 0x50
        /*008a*/ 	.short	0x0000


	//----- nvinfo : EIATTR_MAXREG_COUNT
	.align		4
        /*008c*/ 	.byte	0x03, 0x1b
        /*008e*/ 	.short	0x00ff


	//----- nvinfo : EIATTR_EXIT_INSTR_OFFSETS
	.align		4
        /*0090*/ 	.byte	0x04, 0x1c
        /*0092*/ 	.short	(.L_29 - .L_28)


	//   ....[0]....
.L_28:
        /*0094*/ 	.word	0x000010e0


	//   ....[1]....
        /*0098*/ 	.word	0x00001180


	//----- nvinfo : EIATTR_REQNTID
	.align		4
.L_29:
        /*009c*/ 	.byte	0x04, 0x10
        /*009e*/ 	.short	(.L_31 - .L_30)
.L_30:
        /*00a0*/ 	.word	0x00000080
        /*00a4*/ 	.word	0x00000001
        /*00a8*/ 	.word	0x00000001


	//----- nvinfo : EIATTR_CBANK_PARAM_SIZE
	.align		4
.L_31:
        /*00ac*/ 	.byte	0x03, 0x19
        /*00ae*/ 	.short	0x0038


	//----- nvinfo : EIATTR_PARAM_CBANK
	.align		4
        /*00b0*/ 	.byte	0x04, 0x0a
        /*00b2*/ 	.short	(.L_33 - .L_32)
	.align		4
.L_32:
        /*00b4*/ 	.word	index@(.nv.constant0.triton_poi_fused__native_batch_norm_legit_no_training_relu_8)
        /*00b8*/ 	.short	0x0210
        /*00ba*/ 	.short	0x0038


	//----- nvinfo : EIATTR_SW_WAR
	.align		4
.L_33:
        /*00bc*/ 	.byte	0x04, 0x36
        /*00be*/ 	.short	(.L_35 - .L_34)
.L_34:
        /*00c0*/ 	.word	0x00000008
.L_35:


//--------------------- .nv.callgraph             --------------------------
	.section	.nv.callgraph,"",@"SHT_CUDA_CALLGRAPH"
	.align	4
	.sectionentsize	8
	.align		4
        /*0000*/ 	.word	0x00000000
	.align		4
        /*0004*/ 	.word	0xffffffff
	.align		4
        /*0008*/ 	.word	0x00000000
	.align		4
        /*000c*/ 	.word	0xfffffffe
	.align		4
        /*0010*/ 	.word	0x00000000
	.align		4
        /*0014*/ 	.word	0xfffffffd
	.align		4
        /*0018*/ 	.word	0x00000000
	.align		4
        /*001c*/ 	.word	0xfffffffc


//--------------------- .nv.constant4             --------------------------
	.section	.nv.constant4,"a",@progbits
	.align	8
	.align		8
.nv.constant4:
        /*0000*/ 	.dword	_$_str
	.align		8
        /*0008*/ 	.dword	_$_str_$_2


//--------------------- .text.triton_poi_fused__native_batch_norm_legit_no_training_relu_8 --------------------------
	.section	.text.triton_poi_fused__native_batch_norm_legit_no_training_relu_8,"ax",@progbits
	.sectionflags	@"SHF_BARRIERS=1"
	.align	128
        .global         triton_poi_fused__native_batch_norm_legit_no_training_relu_8
        .type           triton_poi_fused__native_batch_norm_legit_no_training_relu_8,@function
        .size           triton_poi_fused__native_batch_norm_legit_no_training_relu_8,(.L_x_1 - triton_poi_fused__native_batch_norm_legit_no_training_relu_8)
        .other          triton_poi_fused__native_batch_norm_legit_no_training_relu_8,@"STO_CUDA_ENTRY STV_DEFAULT"
triton_poi_fused__native_batch_norm_legit_no_training_relu_8:
.text.triton_poi_fused__native_batch_norm_legit_no_training_relu_8:
[----:B------:R-:W0:Y:S01]  /*0000*/  LDC R1, c[0x0][0x28] ;  /* 0x00000a00ff017b82 */ /* 0x000e220000000800 */
[----:B------:R-:W1:Y:S07]  /*0010*/  S2R R2, SR_CTAID.Y ;  /* 0x0000000000027919 */ /* 0x000e6e0000002600 */
[----:B------:R-:W2:Y:S01]  /*0020*/  LDC.64 R10, c[0x0][0x220] ;  /* 0x00008800ff0a7b82 */ /* 0x000ea20000000a00 */
[----:B------:R-:W-:Y:S01]  /*0030*/  CS2R R6, SRZ ;  /* 0x0000000000067805 */ /* 0x000fe2000001ff00 */
[----:B------:R-:W-:Y:S01]  /*0040*/  ULDC.64 UR6, c[0x0][0x208] ;  /* 0x0000820000067ab9 */ /* 0x000fe20000000a00 */
[----:B------:R-:W3:Y:S01]  /*0050*/  S2R R0, SR_TID.X ;  /* 0x0000000000007919 */ /* 0x000ee20000002100 */
[----:B------:R-:W4:Y:S04]  /*0060*/  S2R R8, SR_CTAID.X ;  /* 0x0000000000087919 */ /* 0x000f280000002500 */
[----:B------:R-:W5:Y:S08]  /*0070*/  LDC.64 R22, c[0x0][0x210] ;  /* 0x00008400ff167b82 */ /* 0x000f700000000a00 */
[----:B------:R-:W4:Y:S01]  /*0080*/  LDC.64 R20, c[0x0][0x218] ;  /* 0x00008600ff147b82 */ /* 0x000f220000000a00 */
[----:B------:R-:W-:-:S02]  /*0090*/  CS2R R16, SRZ ;  /* 0x0000000000107805 */ /* 0x000fc4000001ff00 */
[----:B------:R-:W-:-:S05]  /*00a0*/  CS2R R18, SRZ ;  /* 0x0000000000127805 */ /* 0x000fca000001ff00 */
[----:B------:R-:W5:Y:S01]  /*00b0*/  LDC.64 R26, c[0x0][0x228] ;  /* 0x00008a00ff1a7b82 */ /* 0x000f620000000a00 */
[----:B-1----:R-:W-:Y:S02]  /*00c0*/  IMAD.SHL.U32 R2, R2, 0x20, RZ ;  /* 0x0000002002027824 */ /* 0x002fe400078e00ff */
[----:B---3--:R-:W-:-:S05]  /*00d0*/  IMAD.SHL.U32 R3, R0, 0x4, RZ ;  /* 0x0000000400037824 */ /* 0x008fca00078e00ff */
[----:B------:R-:W-:-:S04]  /*00e0*/  LOP3.LUT R3, R2, 0x1c, R3, 0xf8, !PT ;  /* 0x0000001c02037812 */ /* 0x000fc800078ef803 */
[C---:B------:R-:W-:Y:S01]  /*00f0*/  ISETP.GE.AND P2, PT, R3.reuse, 0x480, PT ;  /* 0x000004800300780c */ /* 0x040fe20003f46270 */
[----:B------:R-:W-:-:S05]  /*0100*/  IMAD.HI R4, R3, 0x38e38e39, RZ ;  /* 0x38e38e3903047827 */ /* 0x000fca00078e02ff */
[----:B------:R-:W-:-:S04]  /*0110*/  SHF.R.U32.HI R5, RZ, 0x1f, R4 ;  /* 0x0000001fff057819 */ /* 0x000fc80000011604 */
[----:B------:R-:W-:Y:S02]  /*0120*/  LEA.HI.SX32 R14, R4, R5, 0x1a ;  /* 0x00000005040e7211 */ /* 0x000fe400078fd2ff */
[----:B------:R-:W-:-:S03]  /*0130*/  CS2R R4, SRZ ;  /* 0x0000000000047805 */ /* 0x000fc6000001ff00 */
[----:B------:R-:W-:-:S04]  /*0140*/  IMAD R29, R14, -0x120, R3 ;  /* 0xfffffee00e1d7824 */ /* 0x000fc800078e0203 */
[----:B--2---:R-:W-:-:S05]  /*0150*/  IMAD.WIDE R10, R29, 0x4, R10 ;  /* 0x000000041d0a7825 */ /* 0x004fca00078e020a */
[----:B------:R1:W2:Y:S01]  /*0160*/  @!P2 LDG.E.EL.128 R4, desc[UR6][R10.64] ;  /* 0x000000060a04a981 */ /* 0x0002a2000c2e1d00 */
[----:B------:R-:W-:Y:S01]  /*0170*/  SHF.R.U32.HI R12, RZ, 0x3, R0 ;  /* 0x00000003ff0c7819 */ /* 0x000fe20000011600 */
[----:B----4-:R-:W-:Y:S02]  /*0180*/  IMAD.SHL.U32 R3, R8, 0x20, RZ ;  /* 0x0000002008037824 */ /* 0x010fe400078e00ff */
[----:B------:R-:W-:Y:S01]  /*0190*/  IMAD R9, R14, 0x43920, R29 ;  /* 0x000439200e097824 */ /* 0x000fe200078e021d */
[----:B------:R-:W-:-:S04]  /*01a0*/  SGXT.U32 R12, R12, 0x4 ;  /* 0x000000040c0c781a */ /* 0x000fc80000000000 */
[----:B------:R-:W-:Y:S02]  /*01b0*/  LOP3.LUT R8, R3, R12, RZ, 0xfc, !PT ;  /* 0x0000000c03087212 */ /* 0x000fe400078efcff */
[----:B-1----:R-:W-:Y:S02]  /*01c0*/  CS2R R10, SRZ ;  /* 0x00000000000a7805 */ /* 0x002fe4000001ff00 */
[----:B------:R-:W-:Y:S02]  /*01d0*/  LOP3.LUT R12, R3, 0x10, R12, 0xfe, !PT ;  /* 0x00000010030c7812 */ /* 0x000fe400078efe0c */
[C---:B------:R-:W-:Y:S01]  /*01e0*/  ISETP.LT.AND P0, PT, R8.reuse, 0x3c1, !P2 ;  /* 0x000003c10800780c */ /* 0x040fe20005701270 */
[----:B------:R-:W-:Y:S01]  /*01f0*/  IMAD R25, R8, 0x120, R9 ;  /* 0x0000012008197824 */ /* 0x000fe200078e0209 */
[----:B------:R-:W-:Y:S02]  /*0200*/  ISETP.LT.AND P1, PT, R12, 0x3c1, !P2 ;  /* 0x000003c10c00780c */ /* 0x000fe40005721270 */
[----:B------:R-:W-:Y:S01]  /*0210*/  CS2R R8, SRZ ;  /* 0x0000000000087805 */ /* 0x000fe2000001ff00 */
[----:B------:R-:W-:-:S02]  /*0220*/  VIADD R13, R25, 0x1200 ;  /* 0x00001200190d7836 */ /* 0x000fc40000000000 */
[----:B-----5:R-:W-:Y:S01]  /*0230*/  IMAD.WIDE R24, R25, 0x4, R22 ;  /* 0x0000000419187825 */ /* 0x020fe200078e0216 */
[----:B------:R-:W-:-:S03]  /*0240*/  CS2R R14, SRZ ;  /* 0x00000000000e7805 */ /* 0x000fc6000001ff00 */
[----:B------:R-:W-:Y:S01]  /*0250*/  IMAD.WIDE R22, R13, 0x4, R22 ;  /* 0x000000040d167825 */ /* 0x000fe200078e0216 */
[----:B------:R-:W-:Y:S01]  /*0260*/  CS2R R12, SRZ ;  /* 0x00000000000c7805 */ /* 0x000fe2000001ff00 */
[----:B------:R2:W3:Y:S02]  /*0270*/  @P0 LDG.E.EL.128 R8, desc[UR6][R24.64] ;  /* 0x0000000618080981 */ /* 0x0004e4000c2e1d00 */
[C---:B0-----:R-:W-:Y:S02]  /*0280*/  IMAD.WIDE R20, R29.reuse, 0x4, R20 ;  /* 0x000000041d147825 */ /* 0x041fe400078e0214 */
[----:B------:R-:W4:Y:S04]  /*0290*/  @P1 LDG.E.EL.128 R16, desc[UR6][R22.64] ;  /* 0x0000000616101981 */ /* 0x000f28000c2e1d00 */
[----:B------:R-:W3:Y:S01]  /*02a0*/  @!P2 LDG.E.EL.128 R12, desc[UR6][R20.64] ;  /* 0x00000006140ca981 */ /* 0x000ee2000c2e1d00 */
[----:B------:R-:W-:-:S04]  /*02b0*/  IMAD.WIDE R26, R29, 0x4, R26 ;  /* 0x000000041d1a7825 */ /* 0x000fc800078e021a */
[----:B--2---:R-:W-:Y:S01]  /*02c0*/  FADD R25, R5, 0.0010000000474974513054 ;  /* 0x3a83126f05197421 */ /* 0x004fe20000000000 */
[----:B------:R-:W-:-:S03]  /*02d0*/  FADD R24, R4, 0.0010000000474974513054 ;  /* 0x3a83126f04187421 */ /* 0x000fc60000000000 */
[----:B------:R-:W0:Y:S08]  /*02e0*/  MUFU.SQRT R5, R25 ;  /* 0x0000001900057308 */ /* 0x000e300000002000 */
[----:B------:R1:W2:Y:S01]  /*02f0*/  MUFU.SQRT R28, R24 ;  /* 0x00000018001c7308 */ /* 0x0002a20000002000 */
[C---:B0-----:R-:W-:Y:S02]  /*0300*/  FSETP.GT.AND P1, PT, R5.reuse, 8.50705917302346158658e+37, PT ;  /* 0x7e8000000500780b */ /* 0x041fe40003f24000 */
[----:B------:R-:W-:Y:S01]  /*0310*/  FSETP.GEU.AND P4, PT, R5, 1.175494350822287508e-38, PT ;  /* 0x008000000500780b */ /* 0x000fe20003f8e000 */
[----:B------:R-:W-:Y:S01]  /*0320*/  IMAD.MOV.U32 R4, RZ, RZ, 0x3e800000 ;  /* 0x3e800000ff047424 */ /* 0x000fe200078e00ff */
[----:B-1----:R-:W0:Y:S01]  /*0330*/  LDC.64 R24, c[0x0][0x230] ;  /* 0x00008c00ff187b82 */ /* 0x002e220000000a00 */
[----:B--2---:R-:W-:-:S02]  /*0340*/  FSETP.GT.AND P0, PT, R28, 8.50705917302346158658e+37, PT ;  /* 0x7e8000001c00780b */ /* 0x004fc40003f04000 */
[----:B------:R-:W-:-:S06]  /*0350*/  FSETP.GEU.AND P3, PT, R28, 1.175494350822287508e-38, PT ;  /* 0x008000001c00780b */ /* 0x000fcc0003f6e000 */
[----:B------:R-:W-:-:S04]  /*0360*/  @P1 FMUL R5, R5, 0.25 ;  /* 0x3e80000005051820 */ /* 0x000fc80000400000 */
[----:B------:R-:W-:Y:S01]  /*0370*/  @!P4 FMUL R5, R5, 16777216 ;  /* 0x4b8000000505c820 */ /* 0x000fe20000400000 */
[----:B------:R-:W-:-:S04]  /*0380*/  @P0 FMUL R28, R28, 0.25 ;  /* 0x3e8000001c1c0820 */ /* 0x000fc80000400000 */
[----:B------:R-:W-:Y:S01]  /*0390*/  @!P3 FMUL R28, R28, 16777216 ;  /* 0x4b8000001c1cb820 */ /* 0x000fe20000400000 */
[----:B------:R-:W1:Y:S01]  /*03a0*/  MUFU.RCP R5, R5 ;  /* 0x0000000500057308 */ /* 0x000e620000001000 */
[C---:B---3--:R-:W-:Y:S01]  /*03b0*/  FADD R9, -R13.reuse, R9 ;  /* 0x000000090d097221 */ /* 0x048fe20000000100 */
[----:B----4-:R-:W-:-:S06]  /*03c0*/  FADD R17, -R13, R17 ;  /* 0x000000110d117221 */ /* 0x010fcc0000000100 */
[----:B------:R-:W2:Y:S01]  /*03d0*/  MUFU.RCP R20, R28 ;  /* 0x0000001c00147308 */ /* 0x000ea20000001000 */
[C---:B------:R-:W-:Y:S02]  /*03e0*/  FSEL R13, R4.reuse, 1, P0 ;  /* 0x3f800000040d7808 */ /* 0x040fe40000000000 */
[----:B------:R-:W-:-:S03]  /*03f0*/  FSEL R22, R4, 1, P1 ;  /* 0x3f80000004167808 */ /* 0x000fc60000800000 */
[----:B------:R-:W-:Y:S02]  /*0400*/  @!P3 FMUL R13, R13, 16777216 ;  /* 0x4b8000000d0db820 */ /* 0x000fe40000400000 */
[----:B------:R-:W-:-:S04]  /*0410*/  @!P4 FMUL R22, R22, 16777216 ;  /* 0x4b8000001616c820 */ /* 0x000fc80000400000 */
[----:B-1----:R-:W-:Y:S01]  /*0420*/  FMUL R22, R5, R22 ;  /* 0x0000001605167220 */ /* 0x002fe20000400000 */
[----:B------:R-:W-:Y:S01]  /*0430*/  FADD R5, -R12, R8 ;  /* 0x000000080c057221 */ /* 0x000fe20000000100 */
[----:B--2---:R-:W-:Y:S01]  /*0440*/  FMUL R20, R20, R13 ;  /* 0x0000000d14147220 */ /* 0x004fe20000400000 */
[----:B------:R-:W-:Y:S01]  /*0450*/  FADD R13, -R12, R16 ;  /* 0x000000100c0d7221 */ /* 0x000fe20000000100 */
[C---:B------:R-:W-:Y:S01]  /*0460*/  FMUL R8, R22.reuse, R9 ;  /* 0x0000000916087220 */ /* 0x040fe20000400000 */
[----:B------:R-:W-:Y:S01]  /*0470*/  FMUL R12, R22, R17 ;  /* 0x00000011160c7220 */ /* 0x000fe20000400000 */
[C---:B------:R-:W-:Y:S01]  /*0480*/  FMUL R5, R20.reuse, R5 ;  /* 0x0000000514057220 */ /* 0x040fe20000400000 */
[----:B------:R-:W-:Y:S01]  /*0490*/  FMUL R9, R20, R13 ;  /* 0x0000000d14097220 */ /* 0x000fe20000400000 */
[----:B------:R-:W-:Y:S02]  /*04a0*/  CS2R R20, SRZ ;  /* 0x0000000000147805 */ /* 0x000fe4000001ff00 */
[----:B------:R-:W-:Y:S01]  /*04b0*/  CS2R R22, SRZ ;  /* 0x0000000000167805 */ /* 0x000fe2000001ff00 */
[----:B0-----:R-:W-:Y:S01]  /*04c0*/  IMAD.WIDE R16, R29, 0x4, R24 ;  /* 0x000000041d107825 */ /* 0x001fe200078e0218 */
[----:B------:R-:W-:-:S04]  /*04d0*/  CS2R R24, SRZ ;  /* 0x0000000000187805 */ /* 0x000fc8000001ff00 */
[----:B------:R0:W2:Y:S02]  /*04e0*/  @!P2 LDG.E.EL.128 R20, desc[UR6][R26.64] ;  /* 0x000000061a14a981 */ /* 0x0000a4000c2e1d00 */
[----:B0-----:R-:W-:-:S06]  /*04f0*/  CS2R R26, SRZ ;  /* 0x00000000001a7805 */ /* 0x001fcc000001ff00 */
[----:B------:R-:W2:Y:S01]  /*0500*/  @!P2 LDG.E.EL.128 R24, desc[UR6][R16.64] ;  /* 0x000000061018a981 */ /* 0x000ea2000c2e1d00 */
[----:B------:R-:W-:Y:S01]  /*0510*/  FADD R6, R6, 0.0010000000474974513054 ;  /* 0x3a83126f06067421 */ /* 0x000fe20000000000 */
[----:B------:R-:W0:Y:S05]  /*0520*/  S2R R13, SR_TID.X ;  /* 0x00000000000d7919 */ /* 0x000e2a0000002100 */
[----:B------:R-:W1:Y:S02]  /*0530*/  MUFU.SQRT R6, R6 ;  /* 0x0000000600067308 */ /* 0x000e640000002000 */
[C---:B-1----:R-:W-:Y:S02]  /*0540*/  FSETP.GT.AND P0, PT, R6.reuse, 8.50705917302346158658e+37, PT ;  /* 0x7e8000000600780b */ /* 0x042fe40003f04000 */
[----:B------:R-:W-:-:S11]  /*0550*/  FSETP.GEU.AND P2, PT, R6, 1.175494350822287508e-38, PT ;  /* 0x008000000600780b */ /* 0x000fd60003f4e000 */
[----:B------:R-:W-:-:S04]  /*0560*/  @P0 FMUL R6, R6, 0.25 ;  /* 0x3e80000006060820 */ /* 0x000fc80000400000 */
[----:B------:R-:W-:-:S06]  /*0570*/  @!P2 FMUL R6, R6, 16777216 ;  /* 0x4b8000000606a820 */ /* 0x000fcc0000400000 */
[----:B------:R-:W-:Y:S01]  /*0580*/  MUFU.RCP R6, R6 ;  /* 0x0000000600067308 */ /* 0x000fe20000001000 */
[----:B------:R-:W-:Y:S01]  /*0590*/  LOP3.LUT R3, R3, 0x1f, R0, 0xf8, !PT ;  /* 0x0000001f03037812 */ /* 0x000fe200078ef800 */
[----:B------:R-:W-:Y:S01]  /*05a0*/  FADD R19, -R15, R19 ;  /* 0x000000130f137221 */ /* 0x000fe20000000100 */
[C---:B------:R-:W-:Y:S01]  /*05b0*/  FADD R10, -R14.reuse, R10 ;  /* 0x0000000a0e0a7221 */ /* 0x040fe20000000100 */
[----:B------:R-:W-:Y:S01]  /*05c0*/  FADD R18, -R14, R18 ;  /* 0x000000120e127221 */ /* 0x000fe20000000100 */
[----:B------:R-:W1:Y:S01]  /*05d0*/  S2UR UR5, SR_CgaCtaId ;  /* 0x00000000000579c3 */ /* 0x000e620000008800 */
[----:B------:R-:W-:Y:S02]  /*05e0*/  UMOV UR4, 0x400 ;  /* 0x0000040000047882 */ /* 0x000fe40000000000 */
[----:B-1----:R-:W-:Y:S01]  /*05f0*/  UPRMT UR4, UR5, 0x654, UR4 ;  /* 0x0000065405047896 */ /* 0x002fe20008000004 */
[-CC-:B--2---:R-:W-:Y:S01]  /*0600*/  FFMA R5, R5, R20.reuse, R24.reuse ;  /* 0x0000001405057223 */ /* 0x184fe20000000018 */
[----:B------:R-:W-:Y:S01]  /*0610*/  FFMA R9, R9, R20, R24 ;  /* 0x0000001409097223 */ /* 0x000fe20000000018 */
[----:B------:R-:W-:Y:S01]  /*0620*/  FADD R24, R7, 0.0010000000474974513054 ;  /* 0x3a83126f07187421 */ /* 0x000fe20000000000 */
[-CC-:B------:R-:W-:Y:S01]  /*0630*/  FFMA R8, R8, R21.reuse, R25.reuse ;  /* 0x0000001508087223 */ /* 0x180fe20000000019 */
[----:B------:R-:W-:-:S04]  /*0640*/  FFMA R12, R12, R21, R25 ;  /* 0x000000150c0c7223 */ /* 0x000fc80000000019 */
[----:B------:R-:W1:Y:S01]  /*0650*/  MUFU.SQRT R24, R24 ;  /* 0x0000001800187308 */ /* 0x000e620000002000 */
[----:B0-----:R-:W-:Y:S01]  /*0660*/  IMAD.SHL.U32 R20, R13, 0x80, RZ ;  /* 0x000000800d147824 */ /* 0x001fe200078e00ff */
[----:B------:R-:W-:-:S04]  /*0670*/  SHF.R.U32.HI R21, RZ, 0x3, R13 ;  /* 0x00000003ff157819 */ /* 0x000fc8000001160d */
[----:B------:R-:W-:Y:S02]  /*0680*/  SGXT.U32 R17, R21, 0x4 ;  /* 0x000000041511781a */ /* 0x000fe40000000000 */
[----:B------:R-:W-:Y:S02]  /*0690*/  LOP3.LUT R20, R20, 0x380, RZ, 0xc0, !PT ;  /* 0x0000038014147812 */ /* 0x000fe400078ec0ff */
[----:B------:R-:W-:Y:S02]  /*06a0*/  FSEL R25, R4, 1, P0 ;  /* 0x3f80000004197808 */ /* 0x000fe40000000000 */
[C---:B------:R-:W-:Y:S02]  /*06b0*/  LOP3.LUT R7, R20.reuse, R17, RZ, 0xfc, !PT ;  /* 0x0000001114077212 */ /* 0x040fe400078efcff */
[C---:B------:R-:W-:Y:S02]  /*06c0*/  LOP3.LUT R28, R20.reuse, 0x20, RZ, 0xfc, !PT ;  /* 0x00000020141c7812 */ /* 0x040fe400078efcff */
[----:B------:R-:W-:-:S02]  /*06d0*/  LOP3.LUT R17, R20, 0x40, RZ, 0xfc, !PT ;  /* 0x0000004014117812 */ /* 0x000fc400078efcff */
[----:B------:R-:W-:Y:S02]  /*06e0*/  LOP3.LUT R21, R20, 0x60, RZ, 0xfc, !PT ;  /* 0x0000006014157812 */ /* 0x000fe400078efcff */
[----:B-1----:R-:W-:Y:S01]  /*06f0*/  FSETP.GT.AND P1, PT, R24, 8.50705917302346158658e+37, PT ;  /* 0x7e8000001800780b */ /* 0x002fe20003f24000 */
[----:B------:R-:W-:Y:S01]  /*0700*/  @!P2 FMUL R25, R25, 16777216 ;  /* 0x4b8000001919a820 */ /* 0x000fe20000400000 */
[-C--:B------:R-:W-:Y:S02]  /*0710*/  LEA.HI R16, R20, R7.reuse, RZ, 0x1b ;  /* 0x0000000714107211 */ /* 0x080fe400078fd8ff */
[-C--:B------:R-:W-:Y:S02]  /*0720*/  LEA.HI R20, R28, R7.reuse, RZ, 0x1b ;  /* 0x000000071c147211 */ /* 0x080fe400078fd8ff */
[-C--:B------:R-:W-:Y:S02]  /*0730*/  LEA.HI R17, R17, R7.reuse, RZ, 0x1b ;  /* 0x0000000711117211 */ /* 0x080fe400078fd8ff */
[----:B------:R-:W-:-:S02]  /*0740*/  LEA.HI R7, R21, R7, RZ, 0x1b ;  /* 0x0000000715077211 */ /* 0x000fc400078fd8ff */
[----:B------:R-:W-:Y:S02]  /*0750*/  FSETP.GEU.AND P2, PT, R24, 1.175494350822287508e-38, PT ;  /* 0x008000001800780b */ /* 0x000fe40003f4e000 */
[----:B------:R-:W-:Y:S01]  /*0760*/  SHF.R.U32.HI R21, RZ, 0x5, R0 ;  /* 0x00000005ff157819 */ /* 0x000fe20000011600 */
[----:B------:R-:W-:-:S03]  /*0770*/  FADD R0, -R15, R11 ;  /* 0x0000000b0f007221 */ /* 0x000fc60000000100 */
[----:B------:R-:W-:Y:S01]  /*0780*/  SGXT.U32 R21, R21, 0x2 ;  /* 0x000000021515781a */ /* 0x000fe20000000000 */
[----:B------:R-:W-:-:S03]  /*0790*/  @P1 FMUL R24, R24, 0.25 ;  /* 0x3e80000018181820 */ /* 0x000fc60000400000 */
[----:B------:R-:W-:Y:S01]  /*07a0*/  LOP3.LUT R11, R21, 0x18, R2, 0xfe, !PT ;  /* 0x00000018150b7812 */ /* 0x000fe200078efe02 */
[----:B------:R-:W-:Y:S02]  /*07b0*/  FMUL R15, R6, R25 ;  /* 0x00000019060f7220 */ /* 0x000fe40000400000 */
[----:B------:R-:W-:Y:S02]  /*07c0*/  @!P2 FMUL R24, R24, 16777216 ;  /* 0x4b8000001818a820 */ /* 0x000fe40000400000 */
[----:B------:R-:W-:-:S04]  /*07d0*/  IMAD.HI R6, R11, 0x38e38e39, RZ ;  /* 0x38e38e390b067827 */ /* 0x000fc800078e02ff */
[----:B------:R-:W0:Y:S01]  /*07e0*/  MUFU.RCP R24, R24 ;  /* 0x0000001800187308 */ /* 0x000e220000001000 */
[----:B------:R-:W-:Y:S02]  /*07f0*/  SHF.R.U32.HI R25, RZ, 0x1f, R6 ;  /* 0x0000001fff197819 */ /* 0x000fe40000011606 */
[----:B------:R-:W-:Y:S02]  /*0800*/  ISETP.GE.AND P0, PT, R3, 0x3c1, PT ;  /* 0x000003c10300780c */ /* 0x000fe40003f06270 */
[----:B------:R-:W-:Y:S02]  /*0810*/  LEA.HI.SX32 R6, R6, R25, 0x1a ;  /* 0x0000001906067211 */ /* 0x000fe400078fd2ff */
[----:B------:R-:W-:Y:S02]  /*0820*/  FSEL R25, R4, 1, P1 ;  /* 0x3f80000004197808 */ /* 0x000fe40000800000 */
[----:B------:R-:W-:Y:S01]  /*0830*/  ISETP.LT.AND P1, PT, R11, 0x480, !P0 ;  /* 0x000004800b00780c */ /* 0x000fe20004721270 */
[----:B------:R-:W-:Y:S01]  /*0840*/  IMAD R14, R6, -0x120, R11 ;  /* 0xfffffee0060e7824 */ /* 0x000fe200078e020b */
[----:B------:R-:W-:Y:S01]  /*0850*/  LOP3.LUT R11, R21, 0x14, R2, 0xfe, !PT ;  /* 0x00000014150b7812 */ /* 0x000fe200078efe02 */
[----:B------:R-:W-:-:S02]  /*0860*/  @!P2 FMUL R25, R25, 16777216 ;  /* 0x4b8000001919a820 */ /* 0x000fc40000400000 */
[----:B------:R-:W-:Y:S02]  /*0870*/  IMAD R29, R14, 0x3c1, R3 ;  /* 0x000003c10e1d7824 */ /* 0x000fe400078e0203 */
[----:B0-----:R-:W-:Y:S01]  /*0880*/  FMUL R4, R24, R25 ;  /* 0x0000001918047220 */ /* 0x001fe20000400000 */
[----:B------:R-:W-:-:S04]  /*0890*/  IMAD.HI R14, R11, 0x38e38e39, RZ ;  /* 0x38e38e390b0e7827 */ /* 0x000fc800078e02ff */
[C---:B------:R-:W-:Y:S01]  /*08a0*/  FMUL R25, R15.reuse, R18 ;  /* 0x000000120f197220 */ /* 0x040fe20000400000 */
[----:B------:R-:W-:Y:S01]  /*08b0*/  FMUL R24, R4, R19 ;  /* 0x0000001304187220 */ /* 0x000fe20000400000 */
[----:B------:R-:W-:Y:S02]  /*08c0*/  IMAD R6, R6, 0x1e8020, R29 ;  /* 0x001e802006067824 */ /* 0x000fe400078e021d */
[----:B------:R-:W-:Y:S01]  /*08d0*/  FMUL R29, R15, R10 ;  /* 0x0000000a0f1d7220 */ /* 0x000fe20000400000 */
[----:B------:R-:W-:Y:S01]  /*08e0*/  FMUL R18, R4, R0 ;  /* 0x0000000004127220 */ /* 0x000fe20000400000 */
[----:B------:R-:W-:Y:S02]  /*08f0*/  SHF.R.U32.HI R15, RZ, 0x1f, R14 ;  /* 0x0000001fff0f7819 */ /* 0x000fe4000001160e */
[----:B------:R-:W-:Y:S02]  /*0900*/  LOP3.LUT R4, R21, 0x10, R2, 0xfe, !PT ;  /* 0x0000001015047812 */ /* 0x000fe400078efe02 */
[----:B------:R-:W-:-:S02]  /*0910*/  LEA.HI.SX32 R0, R14, R15, 0x1a ;  /* 0x0000000f0e007211 */ /* 0x000fc400078fd2ff */
[----:B------:R-:W-:Y:S01]  /*0920*/  LOP3.LUT R10, R21, 0x4, R2, 0xfe, !PT ;  /* 0x00000004150a7812 */ /* 0x000fe200078efe02 */
[----:B------:R-:W-:-:S04]  /*0930*/  IMAD.HI R15, R4, 0x38e38e39, RZ ;  /* 0x38e38e39040f7827 */ /* 0x000fc800078e02ff */
[-CC-:B------:R-:W-:Y:S01]  /*0940*/  FFMA R18, R18, R23.reuse, R27.reuse ;  /* 0x0000001712127223 */ /* 0x180fe2000000001b */
[----:B------:R-:W-:Y:S01]  /*0950*/  FFMA R27, R24, R23, R27 ;  /* 0x00000017181b7223 */ /* 0x000fe2000000001b */
[----:B------:R-:W-:Y:S01]  /*0960*/  LOP3.LUT R19, R21, R2, RZ, 0xfc, !PT ;  /* 0x0000000215137212 */ /* 0x000fe200078efcff */
[----:B------:R-:W-:Y:S01]  /*0970*/  IMAD.HI R23, R10, 0x38e38e39, RZ ;  /* 0x38e38e390a177827 */ /* 0x000fe200078e02ff */
[----:B------:R-:W-:-:S03]  /*0980*/  SHF.R.U32.HI R24, RZ, 0x1f, R15 ;  /* 0x0000001fff187819 */ /* 0x000fc6000001160f */
[-CC-:B------:R-:W-:Y:S01]  /*0990*/  FFMA R14, R29, R22.reuse, R26.reuse ;  /* 0x000000161d0e7223 */ /* 0x180fe2000000001a */
[----:B------:R-:W-:Y:S01]  /*09a0*/  FFMA R22, R25, R22, R26 ;  /* 0x0000001619167223 */ /* 0x000fe2000000001a */
[----:B------:R-:W-:Y:S01]  /*09b0*/  IMAD.HI R25, R19, 0x38e38e39, RZ ;  /* 0x38e38e3913197827 */ /* 0x000fe200078e02ff */
[----:B------:R-:W-:Y:S02]  /*09c0*/  LEA.HI.SX32 R15, R15, R24, 0x1a ;  /* 0x000000180f0f7211 */ /* 0x000fe400078fd2ff */
[----:B------:R-:W-:-:S04]  /*09d0*/  SHF.R.U32.HI R24, RZ, 0x1f, R23 ;  /* 0x0000001fff187819 */ /* 0x000fc80000011617 */
[----:B------:R-:W-:Y:S02]  /*09e0*/  LEA.HI.SX32 R23, R23, R24, 0x1a ;  /* 0x0000001817177211 */ /* 0x000fe400078fd2ff */
[----:B------:R-:W-:-:S04]  /*09f0*/  SHF.R.U32.HI R24, RZ, 0x1f, R25 ;  /* 0x0000001fff187819 */ /* 0x000fc80000011619 */
[----:B------:R-:W-:-:S05]  /*0a00*/  LEA.HI.SX32 R24, R25, R24, 0x1a ;  /* 0x0000001819187211 */ /* 0x000fca00078fd2ff */
[----:B------:R-:W-:Y:S01]  /*0a10*/  IMAD R26, R24, -0x120, R19 ;  /* 0xfffffee0181a7824 */ /* 0x000fe200078e0213 */
[----:B------:R-:W-:-:S03]  /*0a20*/  FSETP.GEU.AND P6, PT, R5, RZ, PT ;  /* 0x000000ff0500720b */ /* 0x000fc60003fce000 */
[----:B------:R-:W-:Y:S01]  /*0a30*/  IMAD R25, R26, 0x3c1, R3 ;  /* 0x000003c11a197824 */ /* 0x000fe200078e0203 */
[----:B------:R-:W-:Y:S02]  /*0a40*/  FSETP.GEU.AND P5, PT, R8, RZ, PT ;  /* 0x000000ff0800720b */ /* 0x000fe40003fae000 */
[----:B------:R-:W-:Y:S01]  /*0a50*/  ISETP.LT.AND P2, PT, R19, 0x480, !P0 ;  /* 0x000004801300780c */ /* 0x000fe20004741270 */
[----:B------:R-:W-:Y:S01]  /*0a60*/  IMAD R19, R24, 0x1e8020, R25 ;  /* 0x001e802018137824 */ /* 0x000fe200078e0219 */
[----:B------:R-:W-:Y:S02]  /*0a70*/  FSETP.GEU.AND P4, PT, R14, RZ, PT ;  /* 0x000000ff0e00720b */ /* 0x000fe40003f8e000 */
[----:B------:R-:W-:Y:S02]  /*0a80*/  LEA R16, R16, UR4, 0x2 ;  /* 0x0000000410107c11 */ /* 0x000fe4000f8e10ff */
[----:B------:R-:W-:Y:S02]  /*0a90*/  FSETP.GEU.AND P3, PT, R18, RZ, PT ;  /* 0x000000ff1200720b */ /* 0x000fe40003f6e000 */
[----:B------:R-:W-:-:S02]  /*0aa0*/  FSEL R25, R5, RZ, P6 ;  /* 0x000000ff05197208 */ /* 0x000fc40003000000 */
[----:B------:R-:W-:Y:S02]  /*0ab0*/  LEA R20, R20, UR4, 0x2 ;  /* 0x0000000414147c11 */ /* 0x000fe4000f8e10ff */
[----:B------:R-:W-:Y:S02]  /*0ac0*/  FSEL R29, R8, RZ, P5 ;  /* 0x000000ff081d7208 */ /* 0x000fe40002800000 */
[----:B------:R-:W-:Y:S02]  /*0ad0*/  FSETP.GEU.AND P6, PT, R9, RZ, PT ;  /* 0x000000ff0900720b */ /* 0x000fe40003fce000 */
[----:B------:R-:W-:Y:S02]  /*0ae0*/  FSEL R8, R14, RZ, P4 ;  /* 0x000000ff0e087208 */ /* 0x000fe40002000000 */
[----:B------:R-:W-:Y:S01]  /*0af0*/  FSETP.GEU.AND P5, PT, R12, RZ, PT ;  /* 0x000000ff0c00720b */ /* 0x000fe20003fae000 */
[----:B------:R-:W-:Y:S01]  /*0b00*/  STS [R16], R25 ;  /* 0x0000001910007388 */ /* 0x000fe20000000800 */
[----:B------:R-:W-:-:S02]  /*0b10*/  LEA R17, R17, UR4, 0x2 ;  /* 0x0000000411117c11 */ /* 0x000fc4000f8e10ff */
[----:B------:R-:W-:Y:S02]  /*0b20*/  FSEL R18, R18, RZ, P3 ;  /* 0x000000ff12127208 */ /* 0x000fe40001800000 */
[C---:B------:R-:W-:Y:S01]  /*0b30*/  FSETP.GEU.AND P4, PT, R22.reuse, RZ, PT ;  /* 0x000000ff1600720b */ /* 0x040fe20003f8e000 */
[----:B------:R0:W-:Y:S01]  /*0b40*/  STS [R20+0x80], R29 ;  /* 0x0000801d14007388 */ /* 0x0001e20000000800 */
[----:B------:R-:W-:Y:S02]  /*0b50*/  LEA R24, R7, UR4, 0x2 ;  /* 0x0000000407187c11 */ /* 0x000fe4000f8e10ff */
[----:B------:R-:W-:Y:S02]  /*0b60*/  LOP3.LUT R14, R13, 0x7f, RZ, 0xc0, !PT ;  /* 0x0000007f0d0e7812 */ /* 0x000fe400078ec0ff */
[----:B------:R-:W-:Y:S02]  /*0b70*/  FSETP.GEU.AND P3, PT, R27, RZ, PT ;  /* 0x000000ff1b00720b */ /* 0x000fe40003f6e000 */
[----:B------:R-:W-:Y:S01]  /*0b80*/  FSEL R13, R9, RZ, P6 ;  /* 0x000000ff090d7208 */ /* 0x000fe20003000000 */
[----:B------:R1:W-:Y:S01]  /*0b90*/  STS [R17+0x100], R8 ;  /* 0x0001000811007388 */ /* 0x0003e20000000800 */
[----:B------:R-:W-:-:S02]  /*0ba0*/  FSEL R22, R22, RZ, P4 ;  /* 0x000000ff16167208 */ /* 0x000fc40002000000 */
[----:B0-----:R-:W-:Y:S01]  /*0bb0*/  FSEL R29, R12, RZ, P5 ;  /* 0x000000ff0c1d7208 */ /* 0x001fe20002800000 */
[----:B------:R0:W-:Y:S01]  /*0bc0*/  STS [R24+0x180], R18 ;  /* 0x0001801218007388 */ /* 0x0001e20000000800 */
[----:B------:R-:W-:-:S03]  /*0bd0*/  FSEL R27, R27, RZ, P3 ;  /* 0x000000ff1b1b7208 */ /* 0x000fc60001800000 */
[----:B------:R2:W-:Y:S01]  /*0be0*/  STS [R16+0x40], R13 ;  /* 0x0000400d10007388 */ /* 0x0005e20000000800 */
[----:B------:R-:W-:Y:S01]  /*0bf0*/  LOP3.LUT R7, R21, 0xc, R2, 0xfe, !PT ;  /* 0x0000000c15077812 */ /* 0x000fe200078efe02 */
[----:B-1----:R-:W1:Y:S02]  /*0c00*/  LDC.64 R8, c[0x0][0x238] ;  /* 0x00008e00ff087b82 */ /* 0x002e640000000a00 */
[----:B------:R3:W-:Y:S04]  /*0c10*/  STS [R20+0xc0], R29 ;  /* 0x0000c01d14007388 */ /* 0x0007e80000000800 */
[----:B------:R-:W-:Y:S04]  /*0c20*/  STS [R17+0x140], R22 ;  /* 0x0001401611007388 */ /* 0x000fe80000000800 */
[----:B------:R-:W-:Y:S01]  /*0c30*/  STS [R24+0x1c0], R27 ;  /* 0x0001c01b18007388 */ /* 0x000fe20000000800 */
[----:B------:R-:W-:-:S02]  /*0c40*/  LOP3.LUT R5, R21, 0x8, R2, 0xfe, !PT ;  /* 0x0000000815057812 */ /* 0x000fc400078efe02 */
[----:B------:R-:W-:Y:S01]  /*0c50*/  LOP3.LUT R2, R21, 0x1c, R2, 0xfe, !PT ;  /* 0x0000001c15027812 */ /* 0x000fe200078efe02 */
[----:B------:R-:W-:Y:S01]  /*0c60*/  IMAD.IADD R21, R21, 0x1, R14 ;  /* 0x0000000115157824 */ /* 0x000fe200078e020e */
[----:B------:R-:W-:-:S04]  /*0c70*/  LOP3.LUT R12, R14, 0x80, RZ, 0xfc, !PT ;  /* 0x000000800e0c7812 */ /* 0x000fc800078efcff */
[----:B------:R-:W-:Y:S01]  /*0c80*/  LEA R21, R21, UR4, 0x2 ;  /* 0x0000000415157c11 */ /* 0x000fe2000f8e10ff */
[----:B------:R-:W-:Y:S01]  /*0c90*/  BAR.SYNC.DEFER_BLOCKING 0x0 ;  /* 0x0000000000007b1d */ /* 0x000fe20000010000 */
[C---:B0-----:R-:W-:Y:S02]  /*0ca0*/  LOP3.LUT R18, R14.reuse, 0x100, RZ, 0xfc, !PT ;  /* 0x000001000e127812 */ /* 0x041fe400078efcff */
[C---:B------:R-:W-:Y:S02]  /*0cb0*/  LOP3.LUT R26, R14.reuse, 0x180, RZ, 0xfc, !PT ;  /* 0x000001800e1a7812 */ /* 0x040fe400078efcff */
[C---:B--2---:R-:W-:Y:S02]  /*0cc0*/  LOP3.LUT R16, R14.reuse, 0x200, RZ, 0xfc, !PT ;  /* 0x000002000e107812 */ /* 0x044fe400078efcff */
[C---:B---3--:R-:W-:Y:S02]  /*0cd0*/  LOP3.LUT R29, R14.reuse, 0x280, RZ, 0xfc, !PT ;  /* 0x000002800e1d7812 */ /* 0x048fe400078efcff */
[----:B------:R-:W-:-:S02]  /*0ce0*/  LOP3.LUT R20, R14, 0x300, RZ, 0xfc, !PT ;  /* 0x000003000e147812 */ /* 0x000fc400078efcff */
[-C--:B------:R-:W-:Y:S02]  /*0cf0*/  LEA.HI R13, R12, R14.reuse, RZ, 0x1b ;  /* 0x0000000e0c0d7211 */ /* 0x080fe400078fd8ff */
[-C--:B------:R-:W-:Y:S02]  /*0d00*/  LEA.HI R18, R18, R14.reuse, RZ, 0x1b ;  /* 0x0000000e12127211 */ /* 0x080fe400078fd8ff */
[-C--:B------:R-:W-:Y:S02]  /*0d10*/  LEA.HI R26, R26, R14.reuse, RZ, 0x1b ;  /* 0x0000000e1a1a7211 */ /* 0x080fe400078fd8ff */
[-C--:B------:R-:W-:Y:S01]  /*0d20*/  LEA.HI R16, R16, R14.reuse, RZ, 0x1b ;  /* 0x0000000e10107211 */ /* 0x080fe200078fd8ff */
[----:B------:R0:W2:Y:S01]  /*0d30*/  LDS R25, [R21] ;  /* 0x0000000015197984 */ /* 0x0000a20000000800 */
[-C--:B------:R-:W-:Y:S02]  /*0d40*/  LEA.HI R29, R29, R14.reuse, RZ, 0x1b ;  /* 0x0000000e1d1d7211 */ /* 0x080fe400078fd8ff */
[----:B------:R-:W-:-:S02]  /*0d50*/  LEA.HI R12, R20, R14, RZ, 0x1b ;  /* 0x0000000e140c7211 */ /* 0x000fc400078fd8ff */
[----:B------:R-:W-:Y:S02]  /*0d60*/  LEA R20, R18, UR4, 0x2 ;  /* 0x0000000412147c11 */ /* 0x000fe4000f8e10ff */
[----:B0-----:R-:W-:Y:S02]  /*0d70*/  LEA R21, R13, UR4, 0x2 ;  /* 0x000000040d157c11 */ /* 0x001fe4000f8e10ff */
[----:B------:R-:W-:Y:S01]  /*0d80*/  LEA R18, R26, UR4, 0x2 ;  /* 0x000000041a127c11 */ /* 0x000fe2000f8e10ff */
[----:B------:R-:W-:Y:S01]  /*0d90*/  IMAD R24, R23, -0x120, R10 ;  /* 0xfffffee017187824 */ /* 0x000fe200078e020a */
[----:B------:R-:W-:Y:S01]  /*0da0*/  LEA R17, R16, UR4, 0x2 ;  /* 0x0000000410117c11 */ /* 0x000fe2000f8e10ff */
[----:B------:R-:W-:Y:S01]  /*0db0*/  LDS R20, [R20+0x400] ;  /* 0x0004000014147984 */ /* 0x000fe20000000800 */
[----:B------:R-:W-:Y:S02]  /*0dc0*/  ISETP.LT.AND P6, PT, R10, 0x480, !P0 ;  /* 0x000004800a00780c */ /* 0x000fe400047c1270 */
[----:B------:R-:W-:Y:S01]  /*0dd0*/  LEA R16, R29, UR4, 0x2 ;  /* 0x000000041d107c11 */ /* 0x000fe2000f8e10ff */
[----:B------:R-:W0:Y:S01]  /*0de0*/  LDS R21, [R21+0x200] ;  /* 0x0002000015157984 */ /* 0x000e220000000800 */
[----:B------:R-:W-:-:S03]  /*0df0*/  LEA R10, R12, UR4, 0x2 ;  /* 0x000000040c0a7c11 */ /* 0x000fc6000f8e10ff */
[----:B------:R-:W3:Y:S04]  /*0e00*/  LDS R18, [R18+0x600] ;  /* 0x0006000012127984 */ /* 0x000ee80000000800 */
[----:B------:R-:W4:Y:S04]  /*0e10*/  LDS R17, [R17+0x800] ;  /* 0x0008000011117984 */ /* 0x000f280000000800 */
[----:B------:R-:W5:Y:S04]  /*0e20*/  LDS R16, [R16+0xa00] ;  /* 0x000a000010107984 */ /* 0x000f680000000800 */
[----:B------:R-:W0:Y:S01]  /*0e30*/  LDS R10, [R10+0xc00] ;  /* 0x000c00000a0a7984 */ /* 0x000e220000000800 */
[----:B------:R-:W-:-:S02]  /*0e40*/  IMAD R12, R24, 0x3c1, R3 ;  /* 0x000003c1180c7824 */ /* 0x000fc400078e0203 */
[----:B------:R-:W-:-:S04]  /*0e50*/  IMAD.HI R24, R5, 0x38e38e39, RZ ;  /* 0x38e38e3905187827 */ /* 0x000fc800078e02ff */
[----:B------:R-:W-:Y:S01]  /*0e60*/  IMAD.HI R22, R7, 0x38e38e39, RZ ;  /* 0x38e38e3907167827 */ /* 0x000fe200078e02ff */
[----:B------:R-:W-:-:S04]  /*0e70*/  SHF.R.U32.HI R27, RZ, 0x1f, R24 ;  /* 0x0000001fff1b7819 */ /* 0x000fc80000011618 */
[----:B------:R-:W-:Y:S02]  /*0e80*/  SHF.R.U32.HI R13, RZ, 0x1f, R22 ;  /* 0x0000001fff0d7819 */ /* 0x000fe40000011616 */
[----:B------:R-:W-:Y:S01]  /*0e90*/  LEA.HI.SX32 R24, R24, R27, 0x1a ;  /* 0x0000001b18187211 */ /* 0x000fe200078fd2ff */
[----:B------:R-:W-:Y:S01]  /*0ea0*/  IMAD R23, R23, 0x1e8020, R12 ;  /* 0x001e802017177824 */ /* 0x000fe200078e020c */
[----:B------:R-:W-:Y:S01]  /*0eb0*/  LEA.HI.SX32 R22, R22, R13, 0x1a ;  /* 0x0000000d16167211 */ /* 0x000fe200078fd2ff */
[----:B-1----:R-:W-:Y:S01]  /*0ec0*/  IMAD.WIDE R12, R19, 0x4, R8 ;  /* 0x00000004130c7825 */ /* 0x002fe200078e0208 */
[----:B------:R-:W-:Y:S02]  /*0ed0*/  ISETP.LT.AND P5, PT, R5, 0x480, !P0 ;  /* 0x000004800500780c */ /* 0x000fe400047a1270 */
[----:B------:R-:W-:Y:S01]  /*0ee0*/  ISETP.LT.AND P3, PT, R4, 0x480, !P0 ;  /* 0x000004800400780c */ /* 0x000fe20004761270 */
[----:B------:R-:W-:Y:S02]  /*0ef0*/  IMAD R5, R24, -0x120, R5 ;  /* 0xfffffee018057824 */ /* 0x000fe400078e0205 */
[----:B------:R-:W-:-:S02]  /*0f00*/  IMAD R26, R0, -0x120, R11 ;  /* 0xfffffee0001a7824 */ /* 0x000fc400078e020b */
[----:B------:R-:W-:Y:S01]  /*0f10*/  IMAD R28, R22, -0x120, R7 ;  /* 0xfffffee0161c7824 */ /* 0x000fe200078e0207 */
[----:B--2---:R1:W-:Y:S01]  /*0f20*/  @P2 STG.E desc[UR6][R12.64], R25 ;  /* 0x000000190c002986 */ /* 0x0043e2000c101906 */
[----:B------:R-:W-:Y:S01]  /*0f30*/  IMAD R4, R15, -0x120, R4 ;  /* 0xfffffee00f047824 */ /* 0x000fe200078e0204 */
[----:B------:R-:W-:Y:S01]  /*0f40*/  ISETP.LT.AND P4, PT, R7, 0x480, !P0 ;  /* 0x000004800700780c */ /* 0x000fe20004781270 */
[--C-:B------:R-:W-:Y:S01]  /*0f50*/  IMAD R7, R5, 0x3c1, R3.reuse ;  /* 0x000003c105077824 */ /* 0x100fe200078e0203 */
[----:B------:R-:W-:Y:S01]  /*0f60*/  ISETP.LT.AND P2, PT, R11, 0x480, !P0 ;  /* 0x000004800b00780c */ /* 0x000fe20004741270 */
[--C-:B------:R-:W-:Y:S02]  /*0f70*/  IMAD R27, R26, 0x3c1, R3.reuse ;  /* 0x000003c11a1b7824 */ /* 0x100fe400078e0203 */
[--C-:B------:R-:W-:Y:S02]  /*0f80*/  IMAD R11, R28, 0x3c1, R3.reuse ;  /* 0x000003c11c0b7824 */ /* 0x100fe400078e0203 */
[----:B------:R-:W-:Y:S01]  /*0f90*/  IMAD R26, R4, 0x3c1, R3 ;  /* 0x000003c1041a7824 */ /* 0x000fe200078e0203 */
[----:B------:R-:W-:Y:S01]  /*0fa0*/  ISETP.LT.AND P0, PT, R2, 0x480, !P0 ;  /* 0x000004800200780c */ /* 0x000fe20004701270 */
[----:B------:R-:W-:-:S02]  /*0fb0*/  IMAD R7, R24, 0x1e8020, R7 ;  /* 0x001e802018077824 */ /* 0x000fc400078e0207 */
[----:B------:R-:W-:Y:S02]  /*0fc0*/  IMAD R11, R22, 0x1e8020, R11 ;  /* 0x001e8020160b7824 */ /* 0x000fe400078e020b */
[----:B-1----:R-:W-:Y:S02]  /*0fd0*/  IMAD R25, R15, 0x1e8020, R26 ;  /* 0x001e80200f197824 */ /* 0x002fe400078e021a */
[----:B------:R-:W-:Y:S01]  /*0fe0*/  IMAD.WIDE R4, R23, 0x4, R8 ;  /* 0x0000000417047825 */ /* 0x000fe200078e0208 */
[----:B------:R-:W-:-:S03]  /*0ff0*/  LOP3.LUT R29, R14, 0x380, RZ, 0xfc, !PT ;  /* 0x000003800e1d7812 */ /* 0x000fc600078efcff */
[----:B------:R-:W-:Y:S02]  /*1000*/  IMAD R27, R0, 0x1e8020, R27 ;  /* 0x001e8020001b7824 */ /* 0x000fe400078e021b */
[--C-:B------:R-:W-:Y:S01]  /*1010*/  IMAD.WIDE R12, R7, 0x4, R8.reuse ;  /* 0x00000004070c7825 */ /* 0x100fe200078e0208 */
[----:B0-----:R0:W-:Y:S03]  /*1020*/  @P6 STG.E desc[UR6][R4.64], R21 ;  /* 0x0000001504006986 */ /* 0x0011e6000c101906 */
[----:B------:R-:W-:Y:S01]  /*1030*/  IMAD.WIDE R22, R11, 0x4, R8 ;  /* 0x000000040b167825 */ /* 0x000fe200078e0208 */
[----:B------:R-:W-:-:S03]  /*1040*/  LEA.HI R14, R29, R14, RZ, 0x1b ;  /* 0x0000000e1d0e7211 */ /* 0x000fc600078fd8ff */
[--C-:B------:R-:W-:Y:S01]  /*1050*/  IMAD.WIDE R24, R25, 0x4, R8.reuse ;  /* 0x0000000419187825 */ /* 0x100fe200078e0208 */
[----:B------:R0:W-:Y:S03]  /*1060*/  @P5 STG.E desc[UR6][R12.64], R20 ;  /* 0x000000140c005986 */ /* 0x0001e6000c101906 */
[--C-:B------:R-:W-:Y:S01]  /*1070*/  IMAD.WIDE R26, R27, 0x4, R8.reuse ;  /* 0x000000041b1a7825 */ /* 0x100fe200078e0208 */
[----:B---3--:R0:W-:Y:S03]  /*1080*/  @P4 STG.E desc[UR6][R22.64], R18 ;  /* 0x0000001216004986 */ /* 0x0081e6000c101906 */
[----:B------:R-:W-:Y:S01]  /*1090*/  IMAD.WIDE R6, R6, 0x4, R8 ;  /* 0x0000000406067825 */ /* 0x000fe200078e0208 */
[----:B----4-:R0:W-:Y:S01]  /*10a0*/  @P3 STG.E desc[UR6][R24.64], R17 ;  /* 0x0000001118003986 */ /* 0x0101e2000c101906 */
[----:B------:R-:W-:-:S03]  /*10b0*/  LEA R14, R14, UR4, 0x2 ;  /* 0x000000040e0e7c11 */ /* 0x000fc6000f8e10ff */
[----:B-----5:R0:W-:Y:S04]  /*10c0*/  @P2 STG.E desc[UR6][R26.64], R16 ;  /* 0x000000101a002986 */ /* 0x0201e8000c101906 */
[----:B------:R0:W-:Y:S02]  /*10d0*/  @P1 STG.E desc[UR6][R6.64], R10 ;  /* 0x0000000a06001986 */ /* 0x0001e4000c101906 */
[----:B0-----:R-:W-:Y:S05]  /*10e0*/  @!P0 EXIT ;  /* 0x000000000000894d */ /* 0x001fea0003800000 */
[----:B0-----:R-:W0:Y:S01]  /*10f0*/  LDS R7, [R14+0xe00] ;  /* 0x000e00000e077984 */ /* 0x001e220000000800 */
[----:B------:R-:W-:-:S05]  /*1100*/  IMAD.HI R0, R2, 0x38e38e39, RZ ;  /* 0x38e38e3902007827 */ /* 0x000fca00078e02ff */
[----:B------:R-:W-:-:S04]  /*1110*/  SHF.R.U32.HI R5, RZ, 0x1f, R0 ;  /* 0x0000001fff057819 */ /* 0x000fc80000011600 */
[----:B------:R-:W-:-:S05]  /*1120*/  LEA.HI.SX32 R5, R0, R5, 0x1a ;  /* 0x0000000500057211 */ /* 0x000fca00078fd2ff */
[----:B------:R-:W-:-:S04]  /*1130*/  IMAD R2, R5, -0x120, R2 ;  /* 0xfffffee005027824 */ /* 0x000fc800078e0202 */
[----:B------:R-:W-:-:S04]  /*1140*/  IMAD R2, R2, 0x3c1, R3 ;  /* 0x000003c102027824 */ /* 0x000fc800078e0203 */
[----:B------:R-:W-:-:S04]  /*1150*/  IMAD R5, R5, 0x1e8020, R2 ;  /* 0x001e802005057824 */ /* 0x000fc800078e0202 */
[----:B------:R-:W-:-:S05]  /*1160*/  IMAD.WIDE R8, R5, 0x4, R8 ;  /* 0x0000000405087825 */ /* 0x000fca00078e0208 */
[----:B0-----:R-:W-:Y:S01]  /*1170*/  STG.E desc[UR6][R8.64], R7 ;  /* 0x0000000708007986 */ /* 0x001fe2000c101906 */
[----:B------:R-:W-:Y:S05]  /*1180*/  EXIT ;  /* 0x000000000000794d */ /* 0x000fea0003800000 */
.L_x_0:
[----:B------:R-:W-:-:S00]  /*1190*/  BRA `(.L_x_0) ;  /* 0xfffffffc00fc7947 */ /* 0x000fc0000383ffff */
[----:B------:R-:W-:-:S00]  /*11a0*/  NOP ;  /* 0x0000000000007918 */ /* 0x000fc00000000000 */
        /* <DEDUP_REMOVED lines=13> */
.L_x_1:


//--------------------- .nv.global.init           --------------------------
	.section	.nv.global.init,"aw",@progbits
.nv.global.init:
	.type		_$_str,@object
	.size		_$_str,(_$_str_$_2 - _$_str)
_$_str:
        /*0000*/ 	.byte	0x5f, 0x5f, 0x43, 0x55, 0x44, 0x41, 0x5f, 0x46, 0x54, 0x5a, 0x00
	.type		_$_str_$_2,@object
	.size		_$_str_$_2,(.L_1 - _$_str_$_2)
_$_str_$_2:
        /*000b*/ 	.byte	0x5f, 0x5f, 0x43, 0x55, 0x44, 0x41, 0x5f, 0x50, 0x52, 0x45, 0x43, 0x5f, 0x53, 0x51, 0x52, 0x54
        /*001b*/ 	.byte	0x00
.L_1:


//--------------------- .nv.shared.triton_poi_fused__native_batch_norm_legit_no_training_relu_8 --------------------------
	.section	.nv.shared.triton_poi_fused__native_batch_norm_legit_no_training_relu_8,"aw",@nobits
	.sectionflags	@""
	.align	16
	.zero		1024


//--------------------- .nv.constant0.triton_poi_fused__native_batch_norm_legit_no_training_relu_8 --------------------------
	.section	.nv.constant0.triton_poi_fused__native_batch_norm_legit_no_training_relu_8,"a",@progbits
	.sectionflags	@""
	.align	4
.nv.constant0.triton_poi_fused__native_batch_norm_legit_no_training_relu_8:
	.zero		584
